	.headerflags	@"EF_CUDA_TEXMODE_UNIFIED EF_CUDA_64BIT_ADDRESS EF_CUDA_ACCELERATORS EF_CUDA_SM90 EF_CUDA_VIRTUAL_SM(EF_CUDA_SM90)"
	.elftype	@"ET_EXEC"


//--------------------- .nv.info                  --------------------------
	.section	.nv.info,"",@"SHT_CUDA_INFO"
	.align	4


	//----- nvinfo : EIATTR_REGCOUNT
	.align		4
        /*0000*/ 	.byte	0x04, 0x2f
        /*0002*/ 	.short	(.L_1 - .L_0)
	.align		4
.L_0:
        /*0004*/ 	.word	index@(triton_poi_fused_cat_119)
        /*0008*/ 	.word	0x00000018


	//----- nvinfo : EIATTR_MIN_STACK_SIZE
	.align		4
.L_1:
        /*000c*/ 	.byte	0x04, 0x12
        /*000e*/ 	.short	(.L_3 - .L_2)
	.align		4
.L_2:
        /*0010*/ 	.word	index@(triton_poi_fused_cat_119)
        /*0014*/ 	.word	0x00000000


	//----- nvinfo : EIATTR_FRAME_SIZE
	.align		4
.L_3:
        /*0018*/ 	.byte	0x04, 0x11
        /*001a*/ 	.short	(.L_5 - .L_4)
	.align		4
.L_4:
        /*001c*/ 	.word	index@(triton_poi_fused_cat_119)
        /*0020*/ 	.word	0x00000000


	//----- nvinfo : EIATTR_MIN_STACK_SIZE
	.align		4
.L_5:
        /*0024*/ 	.byte	0x04, 0x12
        /*0026*/ 	.short	(.L_7 - .L_6)
	.align		4
.L_6:
        /*0028*/ 	.word	index@(triton_poi_fused_cat_119)
        /*002c*/ 	.word	0x00000000
.L_7:


//--------------------- .nv.info.triton_poi_fused_cat_119 --------------------------
	.section	.nv.info.triton_poi_fused_cat_119,"",@"SHT_CUDA_INFO"
	.sectionflags	@""
	.align	4


	//----- nvinfo : EIATTR_CUDA_API_VERSION
	.align		4
        /*0000*/ 	.byte	0x04, 0x37
        /*0002*/ 	.short	(.L_9 - .L_8)
.L_8:
        /*0004*/ 	.word	0x0000007c


	//----- nvinfo : EIATTR_KPARAM_INFO
	.align		4
.L_9:
        /*0008*/ 	.byte	0x04, 0x17
        /*000a*/ 	.short	(.L_11 - .L_10)
.L_10:
        /*000c*/ 	.word	0x00000000
        /*0010*/ 	.short	0x0009
        /*0012*/ 	.short	0x0048
        /*0014*/ 	.byte	0x00, 0xf0, 0x11, 0x00


	//----- nvinfo : EIATTR_KPARAM_INFO
	.align		4
.L_11:
        /*0018*/ 	.byte	0x04, 0x17
        /*001a*/ 	.short	(.L_13 - .L_12)
.L_12:
        /*001c*/ 	.word	0x00000000
        /*0020*/ 	.short	0x0008
        /*0022*/ 	.short	0x0040
        /*0024*/ 	.byte	0x00, 0xf4, 0x21, 0x00


	//----- nvinfo : EIATTR_KPARAM_INFO
	.align		4
.L_13:
        /*0028*/ 	.byte	0x04, 0x17
        /*002a*/ 	.short	(.L_15 - .L_14)
.L_14:
        /*002c*/ 	.word	0x00000000
        /*0030*/ 	.short	0x0007
        /*0032*/ 	.short	0x0038
        /*0034*/ 	.byte	0x00, 0xf4, 0x21, 0x00


	//----- nvinfo : EIATTR_KPARAM_INFO
	.align		4
.L_15:
        /*0038*/ 	.byte	0x04, 0x17
        /*003a*/ 	.short	(.L_17 - .L_16)
.L_16:
        /*003c*/ 	.word	0x00000000
        /*0040*/ 	.short	0x0006
        /*0042*/ 	.short	0x0030
        /*0044*/ 	.byte	0x00, 0xf4, 0x21, 0x00


	//----- nvinfo : EIATTR_KPARAM_INFO
	.align		4
.L_17:
        /*0048*/ 	.byte	0x04, 0x17
        /*004a*/ 	.short	(.L_19 - .L_18)
.L_18:
        /*004c*/ 	.word	0x00000000
        /*0050*/ 	.short	0x0005
        /*0052*/ 	.short	0x0028
        /*0054*/ 	.byte	0x00, 0xf4, 0x21, 0x00


	//----- nvinfo : EIATTR_KPARAM_INFO
	.align		4
.L_19:
        /*0058*/ 	.byte	0x04, 0x17
        /*005a*/ 	.short	(.L_21 - .L_20)
.L_20:
        /*005c*/ 	.word	0x00000000
        /*0060*/ 	.short	0x0004
        /*0062*/ 	.short	0x0020
        /*0064*/ 	.byte	0x00, 0xf4, 0x21, 0x00


	//----- nvinfo : EIATTR_KPARAM_INFO
	.align		4
.L_21:
        /*0068*/ 	.byte	0x04, 0x17
        /*006a*/ 	.short	(.L_23 - .L_22)
.L_22:
        /*006c*/ 	.word	0x00000000
        /*0070*/ 	.short	0x0003
        /*0072*/ 	.short	0x0018
        /*0074*/ 	.byte	0x00, 0xf4, 0x21, 0x00


	//----- nvinfo : EIATTR_KPARAM_INFO
	.align		4
.L_23:
        /*0078*/ 	.byte	0x04, 0x17
        /*007a*/ 	.short	(.L_25 - .L_24)
.L_24:
        /*007c*/ 	.word	0x00000000
        /*0080*/ 	.short	0x0002
        /*0082*/ 	.short	0x0010
        /*0084*/ 	.byte	0x00, 0xf4, 0x21, 0x00


	//----- nvinfo : EIATTR_KPARAM_INFO
	.align		4
.L_25:
        /*0088*/ 	.byte	0x04, 0x17
        /*008a*/ 	.short	(.L_27 - .L_26)
.L_26:
        /*008c*/ 	.word	0x00000000
        /*0090*/ 	.short	0x0001
        /*0092*/ 	.short	0x0008
        /*0094*/ 	.byte	0x00, 0xf4, 0x21, 0x00


	//----- nvinfo : EIATTR_KPARAM_INFO
	.align		4
.L_27:
        /*0098*/ 	.byte	0x04, 0x17
        /*009a*/ 	.short	(.L_29 - .L_28)
.L_28:
        /*009c*/ 	.word	0x00000000
        /*00a0*/ 	.short	0x0000
        /*00a2*/ 	.short	0x0000
        /*00a4*/ 	.byte	0x00, 0xf4, 0x21, 0x00


	//----- nvinfo : EIATTR_SPARSE_MMA_MASK
	.align		4
.L_29:
        /*00a8*/ 	.byte	0x03, 0x50
        /*00aa*/ 	.short	0x0000


	//----- nvinfo : EIATTR_MAXREG_COUNT
	.align		4
        /*00ac*/ 	.byte	0x03, 0x1b
        /*00ae*/ 	.short	0x00ff


	//----- nvinfo : EIATTR_EXIT_INSTR_OFFSETS
	.align		4
        /*00b0*/ 	.byte	0x04, 0x1c
        /*00b2*/ 	.short	(.L_31 - .L_30)


	//   ....[0]....
.L_30:
        /*00b4*/ 	.word	0x000006f0


	//----- nvinfo : EIATTR_REQNTID
	.align		4
.L_31:
        /*00b8*/ 	.byte	0x04, 0x10
        /*00ba*/ 	.short	(.L_33 - .L_32)
.L_32:
        /*00bc*/ 	.word	0x00000080
        /*00c0*/ 	.word	0x00000001
        /*00c4*/ 	.word	0x00000001


	//----- nvinfo : EIATTR_CBANK_PARAM_SIZE
	.align		4
.L_33:
        /*00c8*/ 	.byte	0x03, 0x19
        /*00ca*/ 	.short	0x004c


	//----- nvinfo : EIATTR_PARAM_CBANK
	.align		4
        /*00cc*/ 	.byte	0x04, 0x0a
        /*00ce*/ 	.short	(.L_35 - .L_34)
	.align		4
.L_34:
        /*00d0*/ 	.word	index@(.nv.constant0.triton_poi_fused_cat_119)
        /*00d4*/ 	.short	0x0210
        /*00d6*/ 	.short	0x004c


	//----- nvinfo : EIATTR_SW_WAR
	.align		4
.L_35:
        /*00d8*/ 	.byte	0x04, 0x36
        /*00da*/ 	.short	(.L_37 - .L_36)
.L_36:
        /*00dc*/ 	.word	0x00000008
.L_37:


//--------------------- .nv.callgraph             --------------------------
	.section	.nv.callgraph,"",@"SHT_CUDA_CALLGRAPH"
	.align	4
	.sectionentsize	8
	.align		4
        /*0000*/ 	.word	0x00000000
	.align		4
        /*0004*/ 	.word	0xffffffff
	.align		4
        /*0008*/ 	.word	0x00000000
	.align		4
        /*000c*/ 	.word	0xfffffffe
	.align		4
        /*0010*/ 	.word	0x00000000
	.align		4
        /*0014*/ 	.word	0xfffffffd
	.align		4
        /*0018*/ 	.word	0x00000000
	.align		4
        /*001c*/ 	.word	0xfffffffc


//--------------------- .text.triton_poi_fused_cat_119 --------------------------
	.section	.text.triton_poi_fused_cat_119,"ax",@progbits
	.align	128
        .global         triton_poi_fused_cat_119
        .type           triton_poi_fused_cat_119,@function
        .size           triton_poi_fused_cat_119,(.L_x_1 - triton_poi_fused_cat_119)
        .other          triton_poi_fused_cat_119,@"STO_CUDA_ENTRY STV_DEFAULT"
triton_poi_fused_cat_119:
.text.triton_poi_fused_cat_119:
[----:B------:R-:W-:Y:S01]  /*0000*/  LDC R1, c[0x0][0x28] ;  /* 0x00000a00ff017b82 */ /* 0x000fe20000000800 */
[----:B------:R-:W1:Y:S07]  /*0010*/  S2R R2, SR_TID.X ;  /* 0x0000000000027919 */ /* 0x000e6e0000002100 */
[----:B------:R-:W2:Y:S01]  /*0020*/  LDC.64 R14, c[0x0][0x218] ;  /* 0x00008600ff0e7b82 */ /* 0x000ea20000000a00 */
[----:B------:R-:W-:Y:S01]  /*0030*/  ULDC.64 UR4, c[0x0][0x208] ;  /* 0x0000820000047ab9 */ /* 0x000fe20000000a00 */
[----:B------:R-:W-:Y:S01]  /*0040*/  ULDC.64 UR6, c[0x0][0x228] ;  /* 0x00008a0000067ab9 */ /* 0x000fe20000000a00 */
[----:B------:R-:W3:Y:S05]  /*0050*/  S2R R3, SR_CTAID.X ;  /* 0x0000000000037919 */ /* 0x000eea0000002500 */
[----:B------:R-:W4:Y:S08]  /*0060*/  LDC.64 R10, c[0x0][0x220] ;  /* 0x00008800ff0a7b82 */ /* 0x000f300000000a00 */
[----:B------:R-:W5:Y:S01]  /*0070*/  LDC.64 R12, c[0x0][0x230] ;  /* 0x00008c00ff0c7b82 */ /* 0x000f620000000a00 */
[----:B-1----:R-:W-:-:S05]  /*0080*/  LOP3.LUT R2, R2, 0x7f, RZ, 0xc0, !PT ;  /* 0x0000007f02027812 */ /* 0x002fca00078ec0ff */
[----:B---3--:R-:W-:-:S05]  /*0090*/  IMAD R2, R3, 0x80, R2 ;  /* 0x0000008003027824 */ /* 0x008fca00078e0202 */
[----:B------:R-:W-:-:S04]  /*00a0*/  SHF.R.S32.HI R7, RZ, 0x1f, R2 ;  /* 0x0000001fff077819 */ /* 0x000fc80000011402 */
[CC--:B------:R-:W-:Y:S02]  /*00b0*/  LEA.HI R0, R7.reuse, R2.reuse, RZ, 0x6 ;  /* 0x0000000207007211 */ /* 0x0c0fe400078f30ff */
[----:B------:R-:W-:Y:S02]  /*00c0*/  LEA.HI R5, R7, R2, RZ, 0x3 ;  /* 0x0000000207057211 */ /* 0x000fe400078f18ff */
[----:B------:R-:W-:Y:S02]  /*00d0*/  SHF.R.S32.HI R3, RZ, 0x6, R0 ;  /* 0x00000006ff037819 */ /* 0x000fe40000011400 */
[----:B------:R-:W-:Y:S02]  /*00e0*/  SHF.R.S32.HI R6, RZ, 0x3, R5 ;  /* 0x00000003ff067819 */ /* 0x000fe40000011405 */
[----:B------:R-:W-:Y:S02]  /*00f0*/  LEA.HI R4, R3, R3, RZ, 0x5 ;  /* 0x0000000303047211 */ /* 0x000fe400078f28ff */
[----:B------:R-:W-:-:S02]  /*0100*/  LEA.HI R8, R6, R6, RZ, 0x3 ;  /* 0x0000000606087211 */ /* 0x000fc400078f18ff */
[----:B------:R-:W-:Y:S02]  /*0110*/  LOP3.LUT R4, R4, 0xffffffe0, RZ, 0xc0, !PT ;  /* 0xffffffe004047812 */ /* 0x000fe400078ec0ff */
[----:B------:R-:W-:Y:S02]  /*0120*/  LOP3.LUT R9, R8, 0xfffffff8, RZ, 0xc0, !PT ;  /* 0xfffffff808097812 */ /* 0x000fe400078ec0ff */
[----:B------:R-:W-:Y:S01]  /*0130*/  LOP3.LUT R5, R5, 0xfffffff8, RZ, 0xc0, !PT ;  /* 0xfffffff805057812 */ /* 0x000fe200078ec0ff */
[----:B------:R-:W-:Y:S02]  /*0140*/  IMAD.IADD R3, R3, 0x1, -R4 ;  /* 0x0000000103037824 */ /* 0x000fe400078e0a04 */
[----:B------:R-:W-:Y:S01]  /*0150*/  IMAD.IADD R4, R6, 0x1, -R9 ;  /* 0x0000000106047824 */ /* 0x000fe200078e0a09 */
[----:B------:R-:W-:Y:S01]  /*0160*/  CS2R R8, SRZ ;  /* 0x0000000000087805 */ /* 0x000fe2000001ff00 */
[----:B------:R-:W-:Y:S01]  /*0170*/  IMAD.IADD R5, R2, 0x1, -R5 ;  /* 0x0000000102057824 */ /* 0x000fe200078e0a05 */
[----:B------:R-:W-:Y:S01]  /*0180*/  ISETP.GE.AND P0, PT, R3, 0x10, PT ;  /* 0x000000100300780c */ /* 0x000fe20003f06270 */
[----:B--2---:R-:W-:Y:S01]  /*0190*/  IMAD.WIDE R16, R4, 0x8, R14 ;  /* 0x0000000804107825 */ /* 0x004fe200078e020e */
[----:B------:R-:W-:-:S11]  /*01a0*/  CS2R R14, SRZ ;  /* 0x00000000000e7805 */ /* 0x000fd6000001ff00 */
[----:B------:R1:W2:Y:S01]  /*01b0*/  @!P0 LDG.E.EL.64 R8, desc[UR4][R16.64] ;  /* 0x0000000410088981 */ /* 0x0002a2000c2e1b00 */
[----:B----4-:R-:W-:Y:S01]  /*01c0*/  IMAD.WIDE R18, R5, 0x8, R10 ;  /* 0x0000000805127825 */ /* 0x010fe200078e020a */
[----:B------:R-:W-:-:S03]  /*01d0*/  CS2R R10, SRZ ;  /* 0x00000000000a7805 */ /* 0x000fc6000001ff00 */
[----:B-----5:R-:W-:Y:S01]  /*01e0*/  IMAD.WIDE R12, R5, 0x8, R12 ;  /* 0x00000008050c7825 */ /* 0x020fe200078e020c */
[----:B------:R3:W4:Y:S04]  /*01f0*/  @!P0 LDG.E.EL.64 R14, desc[UR4][R18.64] ;  /* 0x00000004120e8981 */ /* 0x000728000c2e1b00 */
[----:B------:R-:W5:Y:S01]  /*0200*/  @!P0 LDG.E.EL.64 R10, desc[UR4][R12.64] ;  /* 0x000000040c0a8981 */ /* 0x000f62000c2e1b00 */
[----:B-1----:R-:W-:Y:S01]  /*0210*/  LEA.HI R16, R7, R2, RZ, 0xb ;  /* 0x0000000207107211 */ /* 0x002fe200078f58ff */
[----:B---3--:R-:W-:Y:S01]  /*0220*/  IMAD.SHL.U32 R19, R3, 0x10, RZ ;  /* 0x0000001003137824 */ /* 0x008fe200078e00ff */
[----:B--2---:R-:W-:Y:S02]  /*0230*/  SEL R20, R9, RZ, !P0 ;  /* 0x000000ff09147207 */ /* 0x004fe40004000000 */
[----:B------:R-:W-:-:S02]  /*0240*/  SEL R21, R8, RZ, !P0 ;  /* 0x000000ff08157207 */ /* 0x000fc40004000000 */
[----:B------:R-:W-:Y:S02]  /*0250*/  SHF.R.U32.HI R9, RZ, 0x1d, R20 ;  /* 0x0000001dff097819 */ /* 0x000fe40000011614 */
[----:B----4-:R-:W-:Y:S02]  /*0260*/  SEL R6, R14, RZ, !P0 ;  /* 0x000000ff0e067207 */ /* 0x010fe40004000000 */
[----:B------:R-:W-:Y:S02]  /*0270*/  LOP3.LUT R8, R9, 0x4, RZ, 0xc0, !PT ;  /* 0x0000000409087812 */ /* 0x000fe400078ec0ff */
[----:B------:R-:W-:Y:S02]  /*0280*/  SEL R9, R15, RZ, !P0 ;  /* 0x000000ff0f097207 */ /* 0x000fe40004000000 */
[----:B------:R-:W-:Y:S02]  /*0290*/  IADD3 R21, P1, R8, R21, RZ ;  /* 0x0000001508157210 */ /* 0x000fe40007f3e0ff */
[----:B-----5:R-:W-:-:S02]  /*02a0*/  SEL R8, R11, RZ, !P0 ;  /* 0x000000ff0b087207 */ /* 0x020fc40004000000 */
[----:B------:R-:W-:Y:S01]  /*02b0*/  SEL R17, R10, RZ, !P0 ;  /* 0x000000ff0a117207 */ /* 0x000fe20004000000 */
[----:B------:R-:W-:Y:S01]  /*02c0*/  IMAD.X R20, RZ, RZ, R20, P1 ;  /* 0x000000ffff147224 */ /* 0x000fe200008e0614 */
[----:B------:R-:W-:Y:S01]  /*02d0*/  SHF.R.U32.HI R14, RZ, 0x1b, R9 ;  /* 0x0000001bff0e7819 */ /* 0x000fe20000011609 */
[----:B------:R-:W1:Y:S01]  /*02e0*/  LDC.64 R10, c[0x0][0x238] ;  /* 0x00008e00ff0a7b82 */ /* 0x000e620000000a00 */
[----:B------:R-:W-:Y:S02]  /*02f0*/  LEA R15, P2, R6, UR6, 0x2 ;  /* 0x00000006060f7c11 */ /* 0x000fe4000f8410ff */
[----:B------:R-:W-:Y:S02]  /*0300*/  SHF.R.U32.HI R12, RZ, 0x1b, R8 ;  /* 0x0000001bff0c7819 */ /* 0x000fe40000011608 */
[----:B------:R-:W-:Y:S02]  /*0310*/  LEA R13, P3, R17, UR6, 0x2 ;  /* 0x00000006110d7c11 */ /* 0x000fe4000f8610ff */
[C---:B------:R-:W-:Y:S01]  /*0320*/  SHF.L.U64.HI R20, R21.reuse, 0x4, R20 ;  /* 0x0000000415147819 */ /* 0x040fe20000010214 */
[----:B------:R-:W-:Y:S01]  /*0330*/  IMAD.SHL.U32 R21, R21, 0x10, RZ ;  /* 0x0000001015157824 */ /* 0x000fe200078e00ff */
[----:B------:R-:W-:-:S02]  /*0340*/  LOP3.LUT R14, R14, 0x10, RZ, 0xc0, !PT ;  /* 0x000000100e0e7812 */ /* 0x000fc400078ec0ff */
[----:B------:R-:W-:Y:S02]  /*0350*/  LEA.HI.X R6, R6, UR7, R9, 0x2, P2 ;  /* 0x0000000706067c11 */ /* 0x000fe400090f1409 */
[----:B------:R-:W-:Y:S02]  /*0360*/  LOP3.LUT R12, R12, 0x10, RZ, 0xc0, !PT ;  /* 0x000000100c0c7812 */ /* 0x000fe400078ec0ff */
[----:B------:R-:W-:Y:S01]  /*0370*/  LEA.HI.X R17, R17, UR7, R8, 0x2, P3 ;  /* 0x0000000711117c11 */ /* 0x000fe200098f1408 */
[----:B------:R-:W-:Y:S01]  /*0380*/  ULDC.64 UR6, c[0x0][0x248] ;  /* 0x0000920000067ab9 */ /* 0x000fe20000000a00 */
[----:B------:R-:W2:Y:S01]  /*0390*/  LDC.64 R8, c[0x0][0x210] ;  /* 0x00008400ff087b82 */ /* 0x000ea20000000a00 */
[C---:B------:R-:W-:Y:S02]  /*03a0*/  IADD3 R14, P2, P1, R21.reuse, R15, R14 ;  /* 0x0000000f150e7210 */ /* 0x040fe4000795e00e */
[----:B------:R-:W-:Y:S02]  /*03b0*/  IADD3 R12, P3, P4, R21, R13, R12 ;  /* 0x0000000d150c7210 */ /* 0x000fe40007c7e00c */
[----:B------:R-:W-:-:S02]  /*03c0*/  IADD3.X R15, R20, R6, RZ, P2, P1 ;  /* 0x00000006140f7210 */ /* 0x000fc400017e24ff */
[----:B------:R-:W-:Y:S01]  /*03d0*/  IADD3.X R13, R20, R17, RZ, P3, P4 ;  /* 0x00000011140d7210 */ /* 0x000fe20001fe84ff */
[----:B------:R-:W3:Y:S01]  /*03e0*/  LDC.64 R6, c[0x0][0x240] ;  /* 0x00009000ff067b82 */ /* 0x000ee20000000a00 */
[----:B------:R-:W-:Y:S01]  /*03f0*/  SHF.R.S32.HI R17, RZ, 0xb, R16 ;  /* 0x0000000bff117819 */ /* 0x000fe20000011410 */
[----:B------:R-:W-:Y:S01]  /*0400*/  IMAD.WIDE R14, R19, 0x4, R14 ;  /* 0x00000004130e7825 */ /* 0x000fe200078e020e */
[----:B------:R-:W-:-:S03]  /*0410*/  LOP3.LUT R16, R16, 0xfffff800, RZ, 0xc0, !PT ;  /* 0xfffff80010107812 */ /* 0x000fc600078ec0ff */
[----:B------:R-:W-:-:S04]  /*0420*/  IMAD.WIDE R18, R19, 0x4, R12 ;  /* 0x0000000413127825 */ /* 0x000fc800078e020c */
[C---:B------:R-:W-:Y:S02]  /*0430*/  IMAD.SHL.U32 R21, R17.reuse, 0x100, RZ ;  /* 0x0000010011157824 */ /* 0x040fe400078e00ff */
[----:B------:R-:W-:Y:S02]  /*0440*/  IMAD.SHL.U32 R17, R17, 0x400, RZ ;  /* 0x0000040011117824 */ /* 0x000fe400078e00ff */
[----:B------:R-:W-:-:S04]  /*0450*/  IMAD.WIDE R12, R21, 0x4, R14 ;  /* 0x00000004150c7825 */ /* 0x000fc800078e020e */
[----:B------:R-:W-:Y:S01]  /*0460*/  IMAD.WIDE R14, R21, 0x4, R18 ;  /* 0x00000004150e7825 */ /* 0x000fe200078e0212 */
[----:B------:R-:W-:-:S03]  /*0470*/  IADD3 R19, R17, R2, -R16 ;  /* 0x0000000211137210 */ /* 0x000fc60007ffe810 */
[----:B-1----:R-:W-:-:S04]  /*0480*/  IMAD.WIDE R10, R5, 0x4, R10 ;  /* 0x00000004050a7825 */ /* 0x002fc800078e020a */
[----:B--2---:R-:W-:Y:S01]  /*0490*/  IMAD.WIDE R8, R19, 0x4, R8 ;  /* 0x0000000413087825 */ /* 0x004fe200078e0208 */
[----:B------:R-:W-:-:S03]  /*04a0*/  LOP3.LUT R19, R0, 0xffffffc0, RZ, 0xc0, !PT ;  /* 0xffffffc000137812 */ /* 0x000fc600078ec0ff */
[----:B------:R-:W-:Y:S02]  /*04b0*/  IMAD.MOV.U32 R5, RZ, RZ, RZ ;  /* 0x000000ffff057224 */ /* 0x000fe400078e00ff */
[----:B------:R-:W-:Y:S02]  /*04c0*/  IMAD.MOV.U32 R16, RZ, RZ, RZ ;  /* 0x000000ffff107224 */ /* 0x000fe400078e00ff */
[----:B------:R-:W-:Y:S02]  /*04d0*/  IMAD.IADD R0, R2, 0x1, -R19 ;  /* 0x0000000102007824 */ /* 0x000fe400078e0a13 */
[----:B------:R-:W-:Y:S01]  /*04e0*/  IMAD.MOV.U32 R18, RZ, RZ, RZ ;  /* 0x000000ffff127224 */ /* 0x000fe200078e00ff */
[----:B------:R1:W2:Y:S01]  /*04f0*/  @!P0 LDG.E.EL R5, desc[UR4][R12.64] ;  /* 0x000000040c058981 */ /* 0x0002a2000c2e1900 */
[----:B------:R-:W-:Y:S02]  /*0500*/  IMAD.SHL.U32 R19, R3, 0x40, RZ ;  /* 0x0000004003137824 */ /* 0x000fe400078e00ff */
[----:B---3--:R-:W-:Y:S01]  /*0510*/  IMAD.WIDE R6, R4, 0x4, R6 ;  /* 0x0000000404067825 */ /* 0x008fe200078e0206 */
[----:B------:R3:W4:Y:S01]  /*0520*/  @!P0 LDG.E.EL R16, desc[UR4][R14.64] ;  /* 0x000000040e108981 */ /* 0x000722000c2e1900 */
[----:B------:R-:W-:-:S02]  /*0530*/  SHF.R.S32.HI R20, RZ, 0x1f, R17 ;  /* 0x0000001fff147819 */ /* 0x000fc40000011411 */
[----:B------:R-:W-:Y:S01]  /*0540*/  IMAD.MOV.U32 R4, RZ, RZ, RZ ;  /* 0x000000ffff047224 */ /* 0x000fe200078e00ff */
[----:B------:R-:W-:Y:S01]  /*0550*/  IADD3 R21, P2, P3, R19, R0, R17 ;  /* 0x0000000013157210 */ /* 0x000fe20007b5e011 */
[----:B------:R5:W4:Y:S01]  /*0560*/  @!P0 LDG.E.EL R18, desc[UR4][R10.64] ;  /* 0x000000040a128981 */ /* 0x000b22000c2e1900 */
[----:B------:R-:W-:Y:S01]  /*0570*/  SHF.R.S32.HI R17, RZ, 0x1f, R0 ;  /* 0x0000001fff117819 */ /* 0x000fe20000011400 */
[----:B------:R-:W-:Y:S01]  /*0580*/  IMAD.MOV.U32 R0, RZ, RZ, RZ ;  /* 0x000000ffff007224 */ /* 0x000fe200078e00ff */
[----:B------:R-:W-:Y:S01]  /*0590*/  SHF.R.S32.HI R19, RZ, 0x1f, R19 ;  /* 0x0000001fff137819 */ /* 0x000fe20000011413 */
[----:B------:R-:W4:Y:S01]  /*05a0*/  @!P0 LDG.E R4, desc[UR4][R8.64] ;  /* 0x0000000408048981 */ /* 0x000f22000c1e1900 */
[----:B------:R-:W-:Y:S02]  /*05b0*/  ISETP.GT.AND P1, PT, R3, 0xf, PT ;  /* 0x0000000f0300780c */ /* 0x000fe40003f24270 */
[----:B------:R-:W-:Y:S01]  /*05c0*/  IADD3.X R20, R19, R17, R20, P2, P3 ;  /* 0x0000001113147210 */ /* 0x000fe200017e6414 */
[----:B------:R-:W4:Y:S01]  /*05d0*/  @!P0 LDG.E.EL R0, desc[UR4][R6.64] ;  /* 0x0000000406008981 */ /* 0x000f22000c2e1900 */
[C---:B-1----:R-:W-:Y:S01]  /*05e0*/  LEA R12, P2, R21.reuse, UR6, 0x2 ;  /* 0x00000006150c7c11 */ /* 0x042fe2000f8410ff */
[----:B---3--:R-:W-:Y:S01]  /*05f0*/  IMAD.MOV.U32 R14, RZ, RZ, RZ ;  /* 0x000000ffff0e7224 */ /* 0x008fe200078e00ff */
[----:B-----5:R-:W1:Y:S02]  /*0600*/  LDC.64 R10, c[0x0][0x250] ;  /* 0x00009400ff0a7b82 */ /* 0x020e640000000a00 */
[----:B------:R-:W-:-:S05]  /*0610*/  LEA.HI.X R13, R21, UR7, R20, 0x2, P2 ;  /* 0x00000007150d7c11 */ /* 0x000fca00090f1414 */
[----:B------:R-:W3:Y:S01]  /*0620*/  @P1 LDG.E R14, desc[UR4][R12.64+-0x1000] ;  /* 0xfff000040c0e1981 */ /* 0x000ee2000c1e1900 */
[----:B-1----:R-:W-:Y:S01]  /*0630*/  IMAD.WIDE R10, R2, 0x4, R10 ;  /* 0x00000004020a7825 */ /* 0x002fe200078e020a */
[----:B--2---:R-:W-:Y:S02]  /*0640*/  SEL R5, R5, RZ, !P0 ;  /* 0x000000ff05057207 */ /* 0x004fe40004000000 */
[----:B----4-:R-:W-:Y:S02]  /*0650*/  SEL R16, R16, RZ, !P0 ;  /* 0x000000ff10107207 */ /* 0x010fe40004000000 */
[----:B------:R-:W-:-:S03]  /*0660*/  SEL R18, R18, RZ, !P0 ;  /* 0x000000ff12127207 */ /* 0x000fc60004000000 */
[----:B------:R-:W-:Y:S01]  /*0670*/  FADD R16, -R5, R16 ;  /* 0x0000001005107221 */ /* 0x000fe20000000100 */
[----:B------:R-:W-:-:S03]  /*0680*/  SEL R3, R4, RZ, !P0 ;  /* 0x000000ff04037207 */ /* 0x000fc60004000000 */
[----:B------:R-:W-:Y:S01]  /*0690*/  FFMA R18, R16, R18, R5 ;  /* 0x0000001210127223 */ /* 0x000fe20000000005 */
[----:B------:R-:W-:-:S03]  /*06a0*/  SEL R0, R0, RZ, !P0 ;  /* 0x000000ff00007207 */ /* 0x000fc60004000000 */
[----:B------:R-:W-:-:S04]  /*06b0*/  FADD R18, -R3, R18 ;  /* 0x0000001203127221 */ /* 0x000fc80000000100 */
[----:B------:R-:W-:Y:S01]  /*06c0*/  FFMA R3, R18, R0, R3 ;  /* 0x0000000012037223 */ /* 0x000fe20000000003 */
[----:B---3--:R-:W-:-:S05]  /*06d0*/  @P0 SEL R3, R14, RZ, P1 ;  /* 0x000000ff0e030207 */ /* 0x008fca0000800000 */
[----:B------:R-:W-:Y:S01]  /*06e0*/  STG.E desc[UR4][R10.64], R3 ;  /* 0x000000030a007986 */ /* 0x000fe2000c101904 */
[----:B------:R-:W-:Y:S05]  /*06f0*/  EXIT ;  /* 0x000000000000794d */ /* 0x000fea0003800000 */
.L_x_0:
[----:B------:R-:W-:-:S00]  /*0700*/  BRA `(.L_x_0) ;  /* 0xfffffffc00fc7947 */ /* 0x000fc0000383ffff */
[----:B------:R-:W-:-:S00]  /*0710*/  NOP ;  /* 0x0000000000007918 */ /* 0x000fc00000000000 */
        /* <DEDUP_REMOVED lines=14> */
.L_x_1:


//--------------------- .nv.constant0.triton_poi_fused_cat_119 --------------------------
	.section	.nv.constant0.triton_poi_fused_cat_119,"a",@progbits
	.sectionflags	@""
	.align	4
.nv.constant0.triton_poi_fused_cat_119:
	.zero		604
